//
// Generated by NVIDIA NVVM Compiler
//
// Compiler Build ID: CL-36424714
// Cuda compilation tools, release 13.0, V13.0.88
// Based on NVVM 20.0.0
//

.version 9.0
.target sm_100
.address_size 64

	// .globl	_Z16ScanAdjustKerneliifffffffffffffffffffPKfPf

.visible .entry _Z16ScanAdjustKerneliifffffffffffffffffffPKfPf(
	.param .u32 _Z16ScanAdjustKerneliifffffffffffffffffffPKfPf_param_0,
	.param .u32 _Z16ScanAdjustKerneliifffffffffffffffffffPKfPf_param_1,
	.param .f32 _Z16ScanAdjustKerneliifffffffffffffffffffPKfPf_param_2,
	.param .f32 _Z16ScanAdjustKerneliifffffffffffffffffffPKfPf_param_3,
	.param .f32 _Z16ScanAdjustKerneliifffffffffffffffffffPKfPf_param_4,
	.param .f32 _Z16ScanAdjustKerneliifffffffffffffffffffPKfPf_param_5,
	.param .f32 _Z16ScanAdjustKerneliifffffffffffffffffffPKfPf_param_6,
	.param .f32 _Z16ScanAdjustKerneliifffffffffffffffffffPKfPf_param_7,
	.param .f32 _Z16ScanAdjustKerneliifffffffffffffffffffPKfPf_param_8,
	.param .f32 _Z16ScanAdjustKerneliifffffffffffffffffffPKfPf_param_9,
	.param .f32 _Z16ScanAdjustKerneliifffffffffffffffffffPKfPf_param_10,
	.param .f32 _Z16ScanAdjustKerneliifffffffffffffffffffPKfPf_param_11,
	.param .f32 _Z16ScanAdjustKerneliifffffffffffffffffffPKfPf_param_12,
	.param .f32 _Z16ScanAdjustKerneliifffffffffffffffffffPKfPf_param_13,
	.param .f32 _Z16ScanAdjustKerneliifffffffffffffffffffPKfPf_param_14,
	.param .f32 _Z16ScanAdjustKerneliifffffffffffffffffffPKfPf_param_15,
	.param .f32 _Z16ScanAdjustKerneliifffffffffffffffffffPKfPf_param_16,
	.param .f32 _Z16ScanAdjustKerneliifffffffffffffffffffPKfPf_param_17,
	.param .f32 _Z16ScanAdjustKerneliifffffffffffffffffffPKfPf_param_18,
	.param .f32 _Z16ScanAdjustKerneliifffffffffffffffffffPKfPf_param_19,
	.param .f32 _Z16ScanAdjustKerneliifffffffffffffffffffPKfPf_param_20,
	.param .u64 .ptr .align 1 _Z16ScanAdjustKerneliifffffffffffffffffffPKfPf_param_21,
	.param .u64 .ptr .align 1 _Z16ScanAdjustKerneliifffffffffffffffffffPKfPf_param_22
)
{
	.reg .pred 	%p<23>;
	.reg .b32 	%r<15>;
	.reg .b32 	%f<109>;
	.reg .b64 	%rd<11>;

	ld.param.u32 	%r4, [_Z16ScanAdjustKerneliifffffffffffffffffffPKfPf_param_0];
	ld.param.u32 	%r5, [_Z16ScanAdjustKerneliifffffffffffffffffffPKfPf_param_1];
	ld.param.f32 	%f33, [_Z16ScanAdjustKerneliifffffffffffffffffffPKfPf_param_2];
	ld.param.f32 	%f35, [_Z16ScanAdjustKerneliifffffffffffffffffffPKfPf_param_4];
	ld.param.f32 	%f36, [_Z16ScanAdjustKerneliifffffffffffffffffffPKfPf_param_5];
	ld.param.f32 	%f37, [_Z16ScanAdjustKerneliifffffffffffffffffffPKfPf_param_6];
	ld.param.f32 	%f38, [_Z16ScanAdjustKerneliifffffffffffffffffffPKfPf_param_7];
	ld.param.f32 	%f39, [_Z16ScanAdjustKerneliifffffffffffffffffffPKfPf_param_8];
	ld.param.f32 	%f40, [_Z16ScanAdjustKerneliifffffffffffffffffffPKfPf_param_9];
	ld.param.f32 	%f41, [_Z16ScanAdjustKerneliifffffffffffffffffffPKfPf_param_10];
	ld.param.f32 	%f42, [_Z16ScanAdjustKerneliifffffffffffffffffffPKfPf_param_11];
	ld.param.f32 	%f43, [_Z16ScanAdjustKerneliifffffffffffffffffffPKfPf_param_12];
	ld.param.f32 	%f44, [_Z16ScanAdjustKerneliifffffffffffffffffffPKfPf_param_13];
	ld.param.f32 	%f45, [_Z16ScanAdjustKerneliifffffffffffffffffffPKfPf_param_14];
	ld.param.f32 	%f46, [_Z16ScanAdjustKerneliifffffffffffffffffffPKfPf_param_15];
	ld.param.f32 	%f47, [_Z16ScanAdjustKerneliifffffffffffffffffffPKfPf_param_16];
	ld.param.f32 	%f48, [_Z16ScanAdjustKerneliifffffffffffffffffffPKfPf_param_17];
	ld.param.f32 	%f49, [_Z16ScanAdjustKerneliifffffffffffffffffffPKfPf_param_18];
	ld.param.f32 	%f50, [_Z16ScanAdjustKerneliifffffffffffffffffffPKfPf_param_19];
	ld.param.f32 	%f51, [_Z16ScanAdjustKerneliifffffffffffffffffffPKfPf_param_20];
	mov.u32 	%r7, %ctaid.x;
	mov.u32 	%r8, %ntid.x;
	mov.u32 	%r9, %tid.x;
	mad.lo.s32 	%r1, %r7, %r8, %r9;
	mov.u32 	%r10, %ctaid.y;
	mov.u32 	%r11, %ntid.y;
	mov.u32 	%r12, %tid.y;
	mad.lo.s32 	%r13, %r10, %r11, %r12;
	setp.ge.s32 	%p1, %r1, %r4;
	setp.ge.s32 	%p2, %r13, %r5;
	or.pred  	%p3, %p1, %p2;
	@%p3 bra 	$L__BB0_25;
	ld.param.u64 	%rd9, [_Z16ScanAdjustKerneliifffffffffffffffffffPKfPf_param_21];
	cvta.to.global.u64 	%rd5, %rd9;
	mad.lo.s32 	%r14, %r13, %r4, %r1;
	shl.b32 	%r3, %r14, 2;
	mul.wide.s32 	%rd6, %r3, 4;
	add.s64 	%rd1, %rd5, %rd6;
	ld.global.f32 	%f1, [%rd1];
	ld.global.f32 	%f2, [%rd1+4];
	mul.f32 	%f52, %f2, 0f3F371759;
	fma.rn.f32 	%f53, %f1, 0f3E59B3D0, %f52;
	ld.global.f32 	%f3, [%rd1+8];
	fma.rn.f32 	%f103, %f3, 0f3D93DD98, %f53;
	mul.f32 	%f54, %f2, 0f3F2D9168;
	fma.rn.f32 	%f55, %f1, 0f3E86809D, %f54;
	fma.rn.f32 	%f5, %f3, 0f3D72E48F, %f55;
	mul.f32 	%f56, %f2, 0f3F38BA73;
	fma.rn.f32 	%f57, %f1, 0f3E568512, %f56;
	fma.rn.f32 	%f6, %f3, 0f3D8D2250, %f57;
	mul.f32 	%f58, %f2, 0f3F3A6918;
	fma.rn.f32 	%f7, %f1, 0f3EB01C5F, %f58;
	mul.f32 	%f59, %f2, 0f3F2C909F;
	fma.rn.f32 	%f60, %f1, 0f3E8B6190, %f59;
	fma.rn.f32 	%f8, %f3, 0f3D5BE98A, %f60;
	setp.eq.f32 	%p4, %f46, 0f3F800000;
	@%p4 bra 	$L__BB0_6;
	setp.eq.f32 	%p5, %f47, 0f3F800000;
	mov.f32 	%f103, %f5;
	@%p5 bra 	$L__BB0_6;
	setp.eq.f32 	%p6, %f48, 0f3F800000;
	mov.f32 	%f103, %f6;
	@%p6 bra 	$L__BB0_6;
	setp.eq.f32 	%p7, %f49, 0f3F800000;
	fma.rn.f32 	%f103, %f3, 0fBD93BA3A, %f7;
	@%p7 bra 	$L__BB0_6;
	setp.eq.f32 	%p8, %f50, 0f3F800000;
	setp.eq.f32 	%p9, %f51, 0f3F800000;
	max.f32 	%f61, %f1, %f2;
	max.f32 	%f62, %f61, %f3;
	add.f32 	%f63, %f1, %f2;
	add.f32 	%f64, %f3, %f63;
	div.rn.f32 	%f65, %f64, 0f40400000;
	selp.f32 	%f66, %f65, %f62, %p9;
	selp.f32 	%f103, %f8, %f66, %p8;
$L__BB0_6:
	setp.leu.f32 	%p10, %f40, 0f3F800000;
	@%p10 bra 	$L__BB0_8;
	mov.f32 	%f75, 0f3F800000;
	sub.f32 	%f76, %f75, %f40;
	sub.f32 	%f77, %f75, %f103;
	fma.rn.f32 	%f104, %f76, %f77, %f103;
	bra.uni 	$L__BB0_14;
$L__BB0_8:
	setp.ltu.f32 	%p11, %f40, 0f00000000;
	@%p11 bra 	$L__BB0_10;
	setp.ge.f32 	%p12, %f103, %f40;
	div.rn.f32 	%f67, %f103, %f40;
	selp.f32 	%f104, 0f3F800000, %f67, %p12;
	bra.uni 	$L__BB0_14;
$L__BB0_10:
	setp.geu.f32 	%p13, %f40, 0fBF800000;
	@%p13 bra 	$L__BB0_12;
	mov.f32 	%f72, 0f3F800000;
	sub.f32 	%f73, %f72, %f103;
	add.f32 	%f74, %f40, 0f3F800000;
	fma.rn.f32 	%f104, %f74, %f103, %f73;
	bra.uni 	$L__BB0_14;
$L__BB0_12:
	add.f32 	%f15, %f40, 0f3F800000;
	setp.le.f32 	%p14, %f103, %f15;
	mov.f32 	%f104, 0f3F800000;
	@%p14 bra 	$L__BB0_14;
	mov.f32 	%f69, 0f3F800000;
	sub.f32 	%f70, %f69, %f103;
	sub.f32 	%f71, %f69, %f15;
	div.rn.f32 	%f104, %f70, %f71;
$L__BB0_14:
	setp.gt.f32 	%p15, %f104, 0f3F800000;
	setp.lt.f32 	%p16, %f104, 0f00000000;
	selp.f32 	%f78, 0f00000000, %f104, %p16;
	selp.f32 	%f108, 0f3F800000, %f78, %p15;
	setp.eq.f32 	%p17, %f41, 0f3F800000;
	@%p17 bra 	$L__BB0_26;
	setp.eq.f32 	%p18, %f42, 0f3F800000;
	mov.f32 	%f79, 0f3F800000;
	sub.f32 	%f80, %f79, %f1;
	mul.f32 	%f81, %f37, %f80;
	selp.f32 	%f82, %f35, %f81, %p18;
	add.f32 	%f105, %f82, %f1;
	@%p18 bra 	$L__BB0_16;
	bra.uni 	$L__BB0_17;
$L__BB0_16:
	add.f32 	%f106, %f36, %f3;
	bra.uni 	$L__BB0_18;
$L__BB0_17:
	mov.f32 	%f83, 0f3F800000;
	sub.f32 	%f84, %f83, %f3;
	fma.rn.f32 	%f106, %f38, %f84, %f3;
$L__BB0_18:
	ld.param.u64 	%rd10, [_Z16ScanAdjustKerneliifffffffffffffffffffPKfPf_param_22];
	setp.eq.f32 	%p19, %f43, 0f3F800000;
	setp.eq.f32 	%p20, %f44, 0f3F800000;
	mul.f32 	%f85, %f39, %f105;
	selp.f32 	%f86, %f85, %f105, %p20;
	selp.f32 	%f26, %f86, %f1, %p19;
	mul.f32 	%f87, %f39, %f2;
	selp.f32 	%f88, %f87, %f2, %p20;
	selp.f32 	%f27, %f88, %f2, %p19;
	mul.f32 	%f89, %f39, %f106;
	selp.f32 	%f90, %f89, %f106, %p20;
	selp.f32 	%f28, %f90, %f3, %p19;
	setp.eq.f32 	%p21, %f45, 0f3F800000;
	cvta.to.global.u64 	%rd7, %rd10;
	add.s64 	%rd2, %rd7, %rd6;
	@%p21 bra 	$L__BB0_20;
	mov.f32 	%f91, 0f3F800000;
	sub.f32 	%f92, %f91, %f108;
	mul.f32 	%f93, %f92, %f1;
	fma.rn.f32 	%f94, %f108, %f26, %f93;
	st.global.f32 	[%rd2], %f94;
	ld.global.f32 	%f95, [%rd1+4];
	mul.f32 	%f96, %f92, %f95;
	fma.rn.f32 	%f107, %f108, %f27, %f96;
	bra.uni 	$L__BB0_21;
$L__BB0_20:
	st.global.f32 	[%rd2], %f108;
	mov.f32 	%f107, %f108;
$L__BB0_21:
	setp.eq.f32 	%p22, %f45, 0f3F800000;
	st.global.f32 	[%rd2+4], %f107;
	@%p22 bra 	$L__BB0_23;
	ld.global.f32 	%f97, [%rd1+8];
	mov.f32 	%f98, 0f3F800000;
	sub.f32 	%f99, %f98, %f108;
	mul.f32 	%f100, %f99, %f97;
	fma.rn.f32 	%f101, %f108, %f28, %f100;
	st.global.f32 	[%rd2+8], %f101;
	bra.uni 	$L__BB0_24;
$L__BB0_23:
	st.global.f32 	[%rd2+8], %f108;
	ld.global.f32 	%f108, [%rd1+12];
$L__BB0_24:
	st.global.f32 	[%rd2+12], %f108;
$L__BB0_25:
	ret;
$L__BB0_26:
	ld.param.f32 	%f102, [_Z16ScanAdjustKerneliifffffffffffffffffffPKfPf_param_3];
	mul.f32 	%f105, %f33, %f1;
	mul.f32 	%f106, %f102, %f3;
	bra.uni 	$L__BB0_18;

}


// ===== COMPILED SASS (sm_100) =====

	.target	sm_100

	.elftype	@"ET_EXEC"


//--------------------- .note.nv.tkinfo           --------------------------
	.section	.note.nv.tkinfo,"",@"SHT_NOTE"
	.sectionflags	@"SHF_NOTE_NV_TKINFO"
	.tkinfo
        /*0018*/ 	.word	0x00000002
        /*0030*/ 	.string	""
        /*0030*/ 	.string	"ptxas"
        /*0030*/ 	.string	"Cuda compilation tools, release 13.0, V13.0.88"
        /*0030*/ 	.string	"Build cuda_13.0.r13.0/compiler.36424714_0"
        /*0030*/ 	.string	"-arch sm_100 -m 64 "



//--------------------- .note.nv.cuinfo           --------------------------
	.section	.note.nv.cuinfo,"",@"SHT_NOTE"
	.sectionflags	@"SHF_NOTE_NV_CUINFO"
        /*0018*/ 	.short	0x0002
        /*001a*/ 	.short	0x0064
        /*001c*/ 	.short	0x0082
	.zero		2


//--------------------- .nv.info                  --------------------------
	.section	.nv.info,"",@"SHT_CUDA_INFO"
	.align	4


	//----- nvinfo : EIATTR_REGCOUNT
	.align		4
        /*0000*/ 	.byte	0x04, 0x2f
        /*0002*/ 	.short	(.L_1 - .L_0)
	.align		4
.L_0:
        /*0004*/ 	.word	index@(_Z16ScanAdjustKerneliifffffffffffffffffffPKfPf)
        /*0008*/ 	.word	0x00000015


	//----- nvinfo : EIATTR_FRAME_SIZE
	.align		4
.L_1:
        /*000c*/ 	.byte	0x04, 0x11
        /*000e*/ 	.short	(.L_3 - .L_2)
	.align		4
.L_2:
        /*0010*/ 	.word	index@($__internal_0_$__cuda_sm3x_div_rn_noftz_f32_slowpath)
        /*0014*/ 	.word	0x00000000


	//----- nvinfo : EIATTR_FRAME_SIZE
	.align		4
.L_3:
        /*0018*/ 	.byte	0x04, 0x11
        /*001a*/ 	.short	(.L_5 - .L_4)
	.align		4
.L_4:
        /*001c*/ 	.word	index@(_Z16ScanAdjustKerneliifffffffffffffffffffPKfPf)
        /*0020*/ 	.word	0x00000000


	//----- nvinfo : EIATTR_MIN_STACK_SIZE
	.align		4
.L_5:
        /*0024*/ 	.byte	0x04, 0x12
        /*0026*/ 	.short	(.L_7 - .L_6)
	.align		4
.L_6:
        /*0028*/ 	.word	index@(_Z16ScanAdjustKerneliifffffffffffffffffffPKfPf)
        /*002c*/ 	.word	0x00000000
.L_7:


//--------------------- .nv.compat                --------------------------
	.section	.nv.compat,"",@"SHT_CUDA_COMPAT_INFO"
	.align	4
        /*0000*/ 	.byte	0x02, 0x09, 0x00, 0x00, 0x02, 0x02, 0x01, 0x00, 0x02, 0x05, 0x05, 0x00, 0x03, 0x07, 0x01, 0x01
        /*0010*/ 	.byte	0x02, 0x03, 0x00, 0x00, 0x02, 0x06, 0x01, 0x00, 0x04, 0x0b, 0x08, 0x00, 0x01, 0x00, 0x00, 0x00
        /*0020*/ 	.byte	0x00, 0x00, 0x00, 0x00


//--------------------- .nv.info._Z16ScanAdjustKerneliifffffffffffffffffffPKfPf --------------------------
	.section	.nv.info._Z16ScanAdjustKerneliifffffffffffffffffffPKfPf,"",@"SHT_CUDA_INFO"
	.sectionflags	@""
	.align	4


	//----- nvinfo : EIATTR_CUDA_API_VERSION
	.align		4
        /*0000*/ 	.byte	0x04, 0x37
        /*0002*/ 	.short	(.L_9 - .L_8)
.L_8:
        /*0004*/ 	.word	0x00000082


	//----- nvinfo : EIATTR_KPARAM_INFO
	.align		4
.L_9:
        /*0008*/ 	.byte	0x04, 0x17
        /*000a*/ 	.short	(.L_11 - .L_10)
.L_10:
        /*000c*/ 	.word	0x00000000
        /*0010*/ 	.short	0x0016
        /*0012*/ 	.short	0x0060
        /*0014*/ 	.byte	0x00, 0xf5, 0x21, 0x00


	//----- nvinfo : EIATTR_KPARAM_INFO
	.align		4
.L_11:
        /*0018*/ 	.byte	0x04, 0x17
        /*001a*/ 	.short	(.L_13 - .L_12)
.L_12:
        /*001c*/ 	.word	0x00000000
        /*0020*/ 	.short	0x0015
        /*0022*/ 	.short	0x0058
        /*0024*/ 	.byte	0x00, 0xf5, 0x21, 0x00


	//----- nvinfo : EIATTR_KPARAM_INFO
	.align		4
.L_13:
        /*0028*/ 	.byte	0x04, 0x17
        /*002a*/ 	.short	(.L_15 - .L_14)
.L_14:
        /*002c*/ 	.word	0x00000000
        /*0030*/ 	.short	0x0014
        /*0032*/ 	.short	0x0050
        /*0034*/ 	.byte	0x00, 0xf0, 0x11, 0x00


	//----- nvinfo : EIATTR_KPARAM_INFO
	.align		4
.L_15:
        /*0038*/ 	.byte	0x04, 0x17
        /*003a*/ 	.short	(.L_17 - .L_16)
.L_16:
        /*003c*/ 	.word	0x00000000
        /*0040*/ 	.short	0x0013
        /*0042*/ 	.short	0x004c
        /*0044*/ 	.byte	0x00, 0xf0, 0x11, 0x00


	//----- nvinfo : EIATTR_KPARAM_INFO
	.align		4
.L_17:
        /*0048*/ 	.byte	0x04, 0x17
        /*004a*/ 	.short	(.L_19 - .L_18)
.L_18:
        /*004c*/ 	.word	0x00000000
        /*0050*/ 	.short	0x0012
        /*0052*/ 	.short	0x0048
        /*0054*/ 	.byte	0x00, 0xf0, 0x11, 0x00


	//----- nvinfo : EIATTR_KPARAM_INFO
	.align		4
.L_19:
        /*0058*/ 	.byte	0x04, 0x17
        /*005a*/ 	.short	(.L_21 - .L_20)
.L_20:
        /*005c*/ 	.word	0x00000000
        /*0060*/ 	.short	0x0011
        /*0062*/ 	.short	0x0044
        /*0064*/ 	.byte	0x00, 0xf0, 0x11, 0x00


	//----- nvinfo : EIATTR_KPARAM_INFO
	.align		4
.L_21:
        /*0068*/ 	.byte	0x04, 0x17
        /*006a*/ 	.short	(.L_23 - .L_22)
.L_22:
        /*006c*/ 	.word	0x00000000
        /*0070*/ 	.short	0x0010
        /*0072*/ 	.short	0x0040
        /*0074*/ 	.byte	0x00, 0xf0, 0x11, 0x00


	//----- nvinfo : EIATTR_KPARAM_INFO
	.align		4
.L_23:
        /*0078*/ 	.byte	0x04, 0x17
        /*007a*/ 	.short	(.L_25 - .L_24)
.L_24:
        /*007c*/ 	.word	0x00000000
        /*0080*/ 	.short	0x000f
        /*0082*/ 	.short	0x003c
        /*0084*/ 	.byte	0x00, 0xf0, 0x11, 0x00


	//----- nvinfo : EIATTR_KPARAM_INFO
	.align		4
.L_25:
        /*0088*/ 	.byte	0x04, 0x17
        /*008a*/ 	.short	(.L_27 - .L_26)
.L_26:
        /*008c*/ 	.word	0x00000000
        /*0090*/ 	.short	0x000e
        /*0092*/ 	.short	0x0038
        /*0094*/ 	.byte	0x00, 0xf0, 0x11, 0x00


	//----- nvinfo : EIATTR_KPARAM_INFO
	.align		4
.L_27:
        /*0098*/ 	.byte	0x04, 0x17
        /*009a*/ 	.short	(.L_29 - .L_28)
.L_28:
        /*009c*/ 	.word	0x00000000
        /*00a0*/ 	.short	0x000d
        /*00a2*/ 	.short	0x0034
        /*00a4*/ 	.byte	0x00, 0xf0, 0x11, 0x00


	//----- nvinfo : EIATTR_KPARAM_INFO
	.align		4
.L_29:
        /*00a8*/ 	.byte	0x04, 0x17
        /*00aa*/ 	.short	(.L_31 - .L_30)
.L_30:
        /*00ac*/ 	.word	0x00000000
        /*00b0*/ 	.short	0x000c
        /*00b2*/ 	.short	0x0030
        /*00b4*/ 	.byte	0x00, 0xf0, 0x11, 0x00


	//----- nvinfo : EIATTR_KPARAM_INFO
	.align		4
.L_31:
        /*00b8*/ 	.byte	0x04, 0x17
        /*00ba*/ 	.short	(.L_33 - .L_32)
.L_32:
        /*00bc*/ 	.word	0x00000000
        /*00c0*/ 	.short	0x000b
        /*00c2*/ 	.short	0x002c
        /*00c4*/ 	.byte	0x00, 0xf0, 0x11, 0x00


	//----- nvinfo : EIATTR_KPARAM_INFO
	.align		4
.L_33:
        /*00c8*/ 	.byte	0x04, 0x17
        /*00ca*/ 	.short	(.L_35 - .L_34)
.L_34:
        /*00cc*/ 	.word	0x00000000
        /*00d0*/ 	.short	0x000a
        /*00d2*/ 	.short	0x0028
        /*00d4*/ 	.byte	0x00, 0xf0, 0x11, 0x00


	//----- nvinfo : EIATTR_KPARAM_INFO
	.align		4
.L_35:
        /*00d8*/ 	.byte	0x04, 0x17
        /*00da*/ 	.short	(.L_37 - .L_36)
.L_36:
        /*00dc*/ 	.word	0x00000000
        /*00e0*/ 	.short	0x0009
        /*00e2*/ 	.short	0x0024
        /*00e4*/ 	.byte	0x00, 0xf0, 0x11, 0x00


	//----- nvinfo : EIATTR_KPARAM_INFO
	.align		4
.L_37:
        /*00e8*/ 	.byte	0x04, 0x17
        /*00ea*/ 	.short	(.L_39 - .L_38)
.L_38:
        /*00ec*/ 	.word	0x00000000
        /*00f0*/ 	.short	0x0008
        /*00f2*/ 	.short	0x0020
        /*00f4*/ 	.byte	0x00, 0xf0, 0x11, 0x00


	//----- nvinfo : EIATTR_KPARAM_INFO
	.align		4
.L_39:
        /*00f8*/ 	.byte	0x04, 0x17
        /*00fa*/ 	.short	(.L_41 - .L_40)
.L_40:
        /*00fc*/ 	.word	0x00000000
        /*0100*/ 	.short	0x0007
        /*0102*/ 	.short	0x001c
        /*0104*/ 	.byte	0x00, 0xf0, 0x11, 0x00


	//----- nvinfo : EIATTR_KPARAM_INFO
	.align		4
.L_41:
        /*0108*/ 	.byte	0x04, 0x17
        /*010a*/ 	.short	(.L_43 - .L_42)
.L_42:
        /*010c*/ 	.word	0x00000000
        /*0110*/ 	.short	0x0006
        /*0112*/ 	.short	0x0018
        /*0114*/ 	.byte	0x00, 0xf0, 0x11, 0x00


	//----- nvinfo : EIATTR_KPARAM_INFO
	.align		4
.L_43:
        /*0118*/ 	.byte	0x04, 0x17
        /*011a*/ 	.short	(.L_45 - .L_44)
.L_44:
        /*011c*/ 	.word	0x00000000
        /*0120*/ 	.short	0x0005
        /*0122*/ 	.short	0x0014
        /*0124*/ 	.byte	0x00, 0xf0, 0x11, 0x00


	//----- nvinfo : EIATTR_KPARAM_INFO
	.align		4
.L_45:
        /*0128*/ 	.byte	0x04, 0x17
        /*012a*/ 	.short	(.L_47 - .L_46)
.L_46:
        /*012c*/ 	.word	0x00000000
        /*0130*/ 	.short	0x0004
        /*0132*/ 	.short	0x0010
        /*0134*/ 	.byte	0x00, 0xf0, 0x11, 0x00


	//----- nvinfo : EIATTR_KPARAM_INFO
	.align		4
.L_47:
        /*0138*/ 	.byte	0x04, 0x17
        /*013a*/ 	.short	(.L_49 - .L_48)
.L_48:
        /*013c*/ 	.word	0x00000000
        /*0140*/ 	.short	0x0003
        /*0142*/ 	.short	0x000c
        /*0144*/ 	.byte	0x00, 0xf0, 0x11, 0x00


	//----- nvinfo : EIATTR_KPARAM_INFO
	.align		4
.L_49:
        /*0148*/ 	.byte	0x04, 0x17
        /*014a*/ 	.short	(.L_51 - .L_50)
.L_50:
        /*014c*/ 	.word	0x00000000
        /*0150*/ 	.short	0x0002
        /*0152*/ 	.short	0x0008
        /*0154*/ 	.byte	0x00, 0xf0, 0x11, 0x00


	//----- nvinfo : EIATTR_KPARAM_INFO
	.align		4
.L_51:
        /*0158*/ 	.byte	0x04, 0x17
        /*015a*/ 	.short	(.L_53 - .L_52)
.L_52:
        /*015c*/ 	.word	0x00000000
        /*0160*/ 	.short	0x0001
        /*0162*/ 	.short	0x0004
        /*0164*/ 	.byte	0x00, 0xf0, 0x11, 0x00


	//----- nvinfo : EIATTR_KPARAM_INFO
	.align		4
.L_53:
        /*0168*/ 	.byte	0x04, 0x17
        /*016a*/ 	.short	(.L_55 - .L_54)
.L_54:
        /*016c*/ 	.word	0x00000000
        /*0170*/ 	.short	0x0000
        /*0172*/ 	.short	0x0000
        /*0174*/ 	.byte	0x00, 0xf0, 0x11, 0x00


	//----- nvinfo : EIATTR_SPARSE_MMA_MASK
	.align		4
.L_55:
        /*0178*/ 	.byte	0x03, 0x50
        /*017a*/ 	.short	0x0000


	//----- nvinfo : EIATTR_MAXREG_COUNT
	.align		4
        /*017c*/ 	.byte	0x03, 0x1b
        /*017e*/ 	.short	0x00ff


	//----- nvinfo : EIATTR_MERCURY_ISA_VERSION
	.align		4
        /*0180*/ 	.byte	0x03, 0x5f
        /*0182*/ 	.short	0x0101


	//----- nvinfo : EIATTR_VRC_CTA_INIT_COUNT
	.align		4
        /*0184*/ 	.byte	0x02, 0x4a
	.zero		1
	.zero		1


	//----- nvinfo : EIATTR_EXIT_INSTR_OFFSETS
	.align		4
        /*0188*/ 	.byte	0x04, 0x1c
        /*018a*/ 	.short	(.L_57 - .L_56)


	//   ....[0]....
.L_56:
        /*018c*/ 	.word	0x000000c0


	//   ....[1]....
        /*0190*/ 	.word	0x00000b20


	//----- nvinfo : EIATTR_CRS_STACK_SIZE
	.align		4
.L_57:
        /*0194*/ 	.byte	0x04, 0x1e
        /*0196*/ 	.short	(.L_59 - .L_58)
.L_58:
        /*0198*/ 	.word	0x00000000


	//----- nvinfo : EIATTR_CBANK_PARAM_SIZE
	.align		4
.L_59:
        /*019c*/ 	.byte	0x03, 0x19
        /*019e*/ 	.short	0x0068


	//----- nvinfo : EIATTR_PARAM_CBANK
	.align		4
        /*01a0*/ 	.byte	0x04, 0x0a
        /*01a2*/ 	.short	(.L_61 - .L_60)
	.align		4
.L_60:
        /*01a4*/ 	.word	index@(.nv.constant0._Z16ScanAdjustKerneliifffffffffffffffffffPKfPf)
        /*01a8*/ 	.short	0x0380
        /*01aa*/ 	.short	0x0068


	//----- nvinfo : EIATTR_SW_WAR
	.align		4
.L_61:
        /*01ac*/ 	.byte	0x04, 0x36
        /*01ae*/ 	.short	(.L_63 - .L_62)
.L_62:
        /*01b0*/ 	.word	0x00000008
.L_63:


//--------------------- .nv.callgraph             --------------------------
	.section	.nv.callgraph,"",@"SHT_CUDA_CALLGRAPH"
	.align	4
	.sectionentsize	8
	.align		4
        /*0000*/ 	.word	0x00000000
	.align		4
        /*0004*/ 	.word	0xffffffff
	.align		4
        /*0008*/ 	.word	0x00000000
	.align		4
        /*000c*/ 	.word	0xfffffffe
	.align		4
        /*0010*/ 	.word	0x00000000
	.align		4
        /*0014*/ 	.word	0xfffffffd
	.align		4
        /*0018*/ 	.word	0x00000000
	.align		4
        /*001c*/ 	.word	0xfffffffc


//--------------------- .text._Z16ScanAdjustKerneliifffffffffffffffffffPKfPf --------------------------
	.section	.text._Z16ScanAdjustKerneliifffffffffffffffffffPKfPf,"ax",@progbits
	.align	128
        .global         _Z16ScanAdjustKerneliifffffffffffffffffffPKfPf
        .type           _Z16ScanAdjustKerneliifffffffffffffffffffPKfPf,@function
        .size           _Z16ScanAdjustKerneliifffffffffffffffffffPKfPf,(.L_x_23 - _Z16ScanAdjustKerneliifffffffffffffffffffPKfPf)
        .other          _Z16ScanAdjustKerneliifffffffffffffffffffPKfPf,@"STO_CUDA_ENTRY STV_DEFAULT"
_Z16ScanAdjustKerneliifffffffffffffffffffPKfPf:
.text._Z16ScanAdjustKerneliifffffffffffffffffffPKfPf:
[----:B------:R-:W-:Y:S01]  /*0000*/  LDC R1, c[0x0][0x37c] ;  /* 0x0000df00ff017b82 */ /* 0x000fe20000000800 */
[----:B------:R-:W0:Y:S07]  /*0010*/  S2R R2, SR_TID.Y ;  /* 0x0000000000027919 */ /* 0x000e2e0000002200 */
[----:B------:R-:W1:Y:S01]  /*0020*/  LDC R0, c[0x0][0x360] ;  /* 0x0000d800ff007b82 */ /* 0x000e620000000800 */
[----:B------:R-:W2:Y:S01]  /*0030*/  LDCU.64 UR6, c[0x0][0x380] ;  /* 0x00007000ff0677ac */ /* 0x000ea20008000a00 */
[----:B------:R-:W1:Y:S06]  /*0040*/  S2R R5, SR_TID.X ;  /* 0x0000000000057919 */ /* 0x000e6c0000002100 */
[----:B------:R-:W0:Y:S08]  /*0050*/  S2UR UR5, SR_CTAID.Y ;  /* 0x00000000000579c3 */ /* 0x000e300000002600 */
[----:B------:R-:W0:Y:S08]  /*0060*/  LDC R3, c[0x0][0x364] ;  /* 0x0000d900ff037b82 */ /* 0x000e300000000800 */
[----:B------:R-:W1:Y:S01]  /*0070*/  S2UR UR4, SR_CTAID.X ;  /* 0x00000000000479c3 */ /* 0x000e620000002500 */
[----:B0-----:R-:W-:-:S05]  /*0080*/  IMAD R3, R3, UR5, R2 ;  /* 0x0000000503037c24 */ /* 0x001fca000f8e0202 */
[----:B--2---:R-:W-:Y:S01]  /*0090*/  ISETP.GE.AND P0, PT, R3, UR7, PT ;  /* 0x0000000703007c0c */ /* 0x004fe2000bf06270 */
[----:B-1----:R-:W-:-:S05]  /*00a0*/  IMAD R0, R0, UR4, R5 ;  /* 0x0000000400007c24 */ /* 0x002fca000f8e0205 */
[----:B------:R-:W-:-:S13]  /*00b0*/  ISETP.GE.OR P0, PT, R0, UR6, P0 ;  /* 0x0000000600007c0c */ /* 0x000fda0008706670 */
[----:B------:R-:W-:Y:S05]  /*00c0*/  @P0 EXIT ;  /* 0x000000000000094d */ /* 0x000fea0003800000 */
[----:B------:R-:W0:Y:S01]  /*00d0*/  LDC.64 R4, c[0x0][0x3d8] ;  /* 0x0000f600ff047b82 */ /* 0x000e220000000a00 */
[----:B------:R-:W1:Y:S01]  /*00e0*/  LDCU.64 UR4, c[0x0][0x358] ;  /* 0x00006b00ff0477ac */ /* 0x000e620008000a00 */
[----:B------:R-:W-:-:S04]  /*00f0*/  IMAD R6, R3, UR6, R0 ;  /* 0x0000000603067c24 */ /* 0x000fc8000f8e0200 */
[----:B------:R-:W-:Y:S02]  /*0100*/  IMAD.SHL.U32 R6, R6, 0x4, RZ ;  /* 0x0000000406067824 */ /* 0x000fe400078e00ff */
[----:B------:R-:W2:Y:S02]  /*0110*/  LDC R0, c[0x0][0x3bc] ;  /* 0x0000ef00ff007b82 */ /* 0x000ea40000000800 */
[----:B0-----:R-:W-:-:S05]  /*0120*/  IMAD.WIDE R4, R6, 0x4, R4 ;  /* 0x0000000406047825 */ /* 0x001fca00078e0204 */
[----:B-1----:R-:W3:Y:S04]  /*0130*/  LDG.E R7, desc[UR4][R4.64+0x4] ;  /* 0x0000040404077981 */ /* 0x002ee8000c1e1900 */
[----:B------:R-:W4:Y:S04]  /*0140*/  LDG.E R8, desc[UR4][R4.64] ;  /* 0x0000000404087981 */ /* 0x000f28000c1e1900 */
[----:B------:R-:W5:Y:S01]  /*0150*/  LDG.E R2, desc[UR4][R4.64+0x8] ;  /* 0x0000080404027981 */ /* 0x000f62000c1e1900 */
[----:B--2---:R-:W-:Y:S01]  /*0160*/  FSETP.NEU.AND P0, PT, R0, 1, PT ;  /* 0x3f8000000000780b */ /* 0x004fe20003f0d000 */
[----:B---3--:R-:W-:-:S04]  /*0170*/  FMUL R3, R7, 0.71520000696182250977 ;  /* 0x3f37175907037820 */ /* 0x008fc80000400000 */
[----:B----4-:R-:W-:-:S04]  /*0180*/  FFMA R3, R8, 0.21259999275207519531, R3 ;  /* 0x3e59b3d008037823 */ /* 0x010fc80000000003 */
[----:B-----5:R-:W-:-:S04]  /*0190*/  FFMA R10, R2, 0.072200000286102294922, R3 ;  /* 0x3d93dd98020a7823 */ /* 0x020fc80000000003 */
[----:B------:R-:W-:Y:S05]  /*01a0*/  @!P0 BRA `(.L_x_0) ;  /* 0x0000000000b08947 */ /* 0x000fea0003800000 */
[----:B------:R-:W0:Y:S01]  /*01b0*/  LDC R0, c[0x0][0x3c0] ;  /* 0x0000f000ff007b82 */ /* 0x000e220000000800 */
[----:B------:R-:W-:-:S04]  /*01c0*/  FMUL R3, R7, 0.67799997329711914062 ;  /* 0x3f2d916807037820 */ /* 0x000fc80000400000 */
[----:B------:R-:W-:-:S04]  /*01d0*/  FFMA R3, R8, 0.26269999146461486816, R3 ;  /* 0x3e86809d08037823 */ /* 0x000fc80000000003 */
[----:B------:R-:W-:Y:S01]  /*01e0*/  FFMA R10, R2, 0.059300001710653305054, R3 ;  /* 0x3d72e48f020a7823 */ /* 0x000fe20000000003 */
[----:B0-----:R-:W-:-:S13]  /*01f0*/  FSETP.NEU.AND P0, PT, R0, 1, PT ;  /* 0x3f8000000000780b */ /* 0x001fda0003f0d000 */
[----:B------:R-:W-:Y:S05]  /*0200*/  @!P0 BRA `(.L_x_0) ;  /* 0x0000000000988947 */ /* 0x000fea0003800000 */
[----:B------:R-:W0:Y:S01]  /*0210*/  LDC R0, c[0x0][0x3c4] ;  /* 0x0000f100ff007b82 */ /* 0x000e220000000800 */
[----:B------:R-:W-:-:S04]  /*0220*/  FMUL R3, R7, 0.72159498929977416992 ;  /* 0x3f38ba7307037820 */ /* 0x000fc80000400000 */
[----:B------:R-:W-:-:S04]  /*0230*/  FFMA R3, R8, 0.20949199795722961426, R3 ;  /* 0x3e56851208037823 */ /* 0x000fc80000000003 */
[----:B------:R-:W-:Y:S01]  /*0240*/  FFMA R10, R2, 0.068913102149963378906, R3 ;  /* 0x3d8d2250020a7823 */ /* 0x000fe20000000003 */
[----:B0-----:R-:W-:-:S13]  /*0250*/  FSETP.NEU.AND P0, PT, R0, 1, PT ;  /* 0x3f8000000000780b */ /* 0x001fda0003f0d000 */
[----:B------:R-:W-:Y:S05]  /*0260*/  @!P0 BRA `(.L_x_0) ;  /* 0x0000000000808947 */ /* 0x000fea0003800000 */
[----:B------:R-:W0:Y:S01]  /*0270*/  LDC R0, c[0x0][0x3c8] ;  /* 0x0000f200ff007b82 */ /* 0x000e220000000800 */
[----:B------:R-:W-:-:S04]  /*0280*/  FMUL R3, R7, 0.72816610336303710938 ;  /* 0x3f3a691807037820 */ /* 0x000fc80000400000 */
[----:B------:R-:W-:-:S04]  /*0290*/  FFMA R3, R8, 0.34396645426750183105, R3 ;  /* 0x3eb01c5f08037823 */ /* 0x000fc80000000003 */
[----:B------:R-:W-:Y:S01]  /*02a0*/  FFMA R10, R2, -0.072132542729377746582, R3 ;  /* 0xbd93ba3a020a7823 */ /* 0x000fe20000000003 */
[----:B0-----:R-:W-:-:S13]  /*02b0*/  FSETP.NEU.AND P0, PT, R0, 1, PT ;  /* 0x3f8000000000780b */ /* 0x001fda0003f0d000 */
[----:B------:R-:W-:Y:S05]  /*02c0*/  @!P0 BRA `(.L_x_0) ;  /* 0x0000000000688947 */ /* 0x000fea0003800000 */
[----:B------:R-:W-:Y:S01]  /*02d0*/  HFMA2 R0, -RZ, RZ, 2.125, 0 ;  /* 0x40400000ff007431 */ /* 0x000fe200000001ff */
[----:B------:R-:W0:Y:S01]  /*02e0*/  LDC R10, c[0x0][0x3cc] ;  /* 0x0000f300ff0a7b82 */ /* 0x000e220000000800 */
[----:B------:R-:W-:Y:S02]  /*02f0*/  IMAD.MOV.U32 R9, RZ, RZ, 0x3eaaaaab ;  /* 0x3eaaaaabff097424 */ /* 0x000fe400078e00ff */
[C---:B------:R-:W-:Y:S01]  /*0300*/  FADD R3, R8.reuse, R7 ;  /* 0x0000000708037221 */ /* 0x040fe20000000000 */
[----:B------:R-:W-:Y:S01]  /*0310*/  FMUL R11, R7, 0.67408174276351928711 ;  /* 0x3f2c909f070b7820 */ /* 0x000fe20000400000 */
[----:B------:R-:W-:Y:S03]  /*0320*/  BSSY.RECONVERGENT B0, `(.L_x_1) ;  /* 0x0000013000007945 */ /* 0x000fe60003800200 */
[----:B------:R-:W-:Y:S01]  /*0330*/  FFMA R11, R8, 0.27222871780395507812, R11 ;  /* 0x3e8b6190080b7823 */ /* 0x000fe2000000000b */
[----:B------:R-:W1:Y:S01]  /*0340*/  LDC R12, c[0x0][0x3d0] ;  /* 0x0000f400ff0c7b82 */ /* 0x000e620000000800 */
[----:B------:R-:W-:-:S04]  /*0350*/  FFMA R0, R9, -R0, 1 ;  /* 0x3f80000009007423 */ /* 0x000fc80000000800 */
[----:B------:R-:W-:Y:S01]  /*0360*/  FFMA R9, R0, R9, 0.3333333432674407959 ;  /* 0x3eaaaaab00097423 */ /* 0x000fe20000000009 */
[----:B------:R-:W-:-:S04]  /*0370*/  FADD R0, R2, R3 ;  /* 0x0000000302007221 */ /* 0x000fc80000000000 */
[----:B------:R-:W2:Y:S01]  /*0380*/  FCHK P0, R0, 3 ;  /* 0x4040000000007902 */ /* 0x000ea20000000000 */
[----:B------:R-:W-:Y:S01]  /*0390*/  FFMA R3, R0, R9, RZ ;  /* 0x0000000900037223 */ /* 0x000fe200000000ff */
[----:B0-----:R-:W-:-:S03]  /*03a0*/  FSETP.NEU.AND P2, PT, R10, 1, PT ;  /* 0x3f8000000a00780b */ /* 0x001fc60003f4d000 */
[----:B------:R-:W-:Y:S01]  /*03b0*/  FFMA R10, R3, -3, R0 ;  /* 0xc0400000030a7823 */ /* 0x000fe20000000000 */
[----:B-1----:R-:W-:-:S03]  /*03c0*/  FSETP.NEU.AND P3, PT, R12, 1, PT ;  /* 0x3f8000000c00780b */ /* 0x002fc60003f6d000 */
[----:B------:R-:W-:Y:S01]  /*03d0*/  FFMA R12, R9, R10, R3 ;  /* 0x0000000a090c7223 */ /* 0x000fe20000000003 */
[----:B------:R-:W-:Y:S01]  /*03e0*/  FMNMX3 R9, R8, R7, R2, !PT ;  /* 0x0000000708097276 */ /* 0x000fe20007800002 */
[----:B------:R-:W-:Y:S01]  /*03f0*/  FFMA R10, R2, 0.053689517080783843994, R11 ;  /* 0x3d5be98a020a7823 */ /* 0x000fe2000000000b */
[----:B--2---:R-:W-:Y:S07]  /*0400*/  @!P0 BRA `(.L_x_2) ;  /* 0x0000000000108947 */ /* 0x004fee0003800000 */
[----:B------:R-:W-:Y:S01]  /*0410*/  IMAD.MOV.U32 R3, RZ, RZ, 0x40400000 ;  /* 0x40400000ff037424 */ /* 0x000fe200078e00ff */
[----:B------:R-:W-:-:S07]  /*0420*/  MOV R12, 0x440 ;  /* 0x00000440000c7802 */ /* 0x000fce0000000f00 */
[----:B------:R-:W-:Y:S05]  /*0430*/  CALL.REL.NOINC `($__internal_0_$__cuda_sm3x_div_rn_noftz_f32_slowpath) ;  /* 0x0000000400bc7944 */ /* 0x000fea0003c00000 */
[----:B------:R-:W-:-:S07]  /*0440*/  MOV R12, R0 ;  /* 0x00000000000c7202 */ /* 0x000fce0000000f00 */
.L_x_2:
[----:B------:R-:W-:Y:S05]  /*0450*/  BSYNC.RECONVERGENT B0 ;  /* 0x0000000000007941 */ /* 0x000fea0003800200 */
.L_x_1:
[----:B------:R-:W-:-:S07]  /*0460*/  @P2 FSEL R10, R12, R9, !P3 ;  /* 0x000000090c0a2208 */ /* 0x000fce0005800000 */
.L_x_0:
[----:B------:R-:W0:Y:S02]  /*0470*/  LDC R9, c[0x0][0x3a4] ;  /* 0x0000e900ff097b82 */ /* 0x000e240000000800 */
[----:B0-----:R-:W-:-:S13]  /*0480*/  FSETP.GT.AND P0, PT, R9, 1, PT ;  /* 0x3f8000000900780b */ /* 0x001fda0003f04000 */
[----:B------:R-:W-:Y:S01]  /*0490*/  @P0 FADD R3, -R9, 1 ;  /* 0x3f80000009030421 */ /* 0x000fe20000000100 */
[----:B------:R-:W-:-:S04]  /*04a0*/  @P0 FADD R0, -R10, 1 ;  /* 0x3f8000000a000421 */ /* 0x000fc80000000100 */
[----:B------:R-:W-:Y:S01]  /*04b0*/  @P0 FFMA R3, R3, R0, R10 ;  /* 0x0000000003030223 */ /* 0x000fe2000000000a */
[----:B------:R-:W-:Y:S06]  /*04c0*/  @P0 BRA `(.L_x_3) ;  /* 0x0000000000c00947 */ /* 0x000fec0003800000 */
[----:B------:R-:W-:-:S13]  /*04d0*/  FSETP.GE.AND P0, PT, R9, RZ, PT ;  /* 0x000000ff0900720b */ /* 0x000fda0003f06000 */
[----:B------:R-:W-:Y:S05]  /*04e0*/  @!P0 BRA `(.L_x_4) ;  /* 0x00000000004c8947 */ /* 0x000fea0003800000 */
[----:B------:R-:W0:Y:S01]  /*04f0*/  MUFU.RCP R0, R9 ;  /* 0x0000000900007308 */ /* 0x000e220000001000 */
[----:B------:R-:W-:Y:S01]  /*0500*/  BSSY.RECONVERGENT B0, `(.L_x_5) ;  /* 0x000000f000007945 */ /* 0x000fe20003800200 */
[----:B------:R-:W-:-:S06]  /*0510*/  FSETP.GE.AND P2, PT, R10, R9, PT ;  /* 0x000000090a00720b */ /* 0x000fcc0003f46000 */
[----:B------:R-:W1:Y:S01]  /*0520*/  FCHK P0, R10, R9 ;  /* 0x000000090a007302 */ /* 0x000e620000000000 */
[----:B0-----:R-:W-:-:S04]  /*0530*/  FFMA R3, R0, -R9, 1 ;  /* 0x3f80000000037423 */ /* 0x001fc80000000809 */
[----:B------:R-:W-:-:S04]  /*0540*/  FFMA R0, R0, R3, R0 ;  /* 0x0000000300007223 */ /* 0x000fc80000000000 */
[----:B------:R-:W-:-:S04]  /*0550*/  FFMA R3, R0, R10, RZ ;  /* 0x0000000a00037223 */ /* 0x000fc800000000ff */
[----:B------:R-:W-:-:S04]  /*0560*/  FFMA R12, R3, -R9, R10 ;  /* 0x80000009030c7223 */ /* 0x000fc8000000000a */
[----:B------:R-:W-:Y:S01]  /*0570*/  FFMA R3, R0, R12, R3 ;  /* 0x0000000c00037223 */ /* 0x000fe20000000003 */
[----:B-1----:R-:W-:Y:S06]  /*0580*/  @!P0 BRA `(.L_x_6) ;  /* 0x0000000000188947 */ /* 0x002fec0003800000 */
[----:B------:R-:W0:Y:S01]  /*0590*/  LDCU UR6, c[0x0][0x3a4] ;  /* 0x00007480ff0677ac */ /* 0x000e220008000800 */
[----:B------:R-:W-:Y:S01]  /*05a0*/  IMAD.MOV.U32 R0, RZ, RZ, R10 ;  /* 0x000000ffff007224 */ /* 0x000fe200078e000a */
[----:B------:R-:W-:Y:S02]  /*05b0*/  MOV R12, 0x5e0 ;  /* 0x000005e0000c7802 */ /* 0x000fe40000000f00 */
[----:B0-----:R-:W-:-:S07]  /*05c0*/  MOV R3, UR6 ;  /* 0x0000000600037c02 */ /* 0x001fce0008000f00 */
[----:B------:R-:W-:Y:S05]  /*05d0*/  CALL.REL.NOINC `($__internal_0_$__cuda_sm3x_div_rn_noftz_f32_slowpath) ;  /* 0x0000000400547944 */ /* 0x000fea0003c00000 */
[----:B------:R-:W-:-:S07]  /*05e0*/  IMAD.MOV.U32 R3, RZ, RZ, R0 ;  /* 0x000000ffff037224 */ /* 0x000fce00078e0000 */
.L_x_6:
[----:B------:R-:W-:Y:S05]  /*05f0*/  BSYNC.RECONVERGENT B0 ;  /* 0x0000000000007941 */ /* 0x000fea0003800200 */
.L_x_5:
[----:B------:R-:W-:Y:S01]  /*0600*/  FSEL R3, R3, 1, !P2 ;  /* 0x3f80000003037808 */ /* 0x000fe20005000000 */
[----:B------:R-:W-:Y:S06]  /*0610*/  BRA `(.L_x_3) ;  /* 0x00000000006c7947 */ /* 0x000fec0003800000 */
.L_x_4:
[----:B------:R-:W-:-:S13]  /*0620*/  FSETP.GEU.AND P0, PT, R9, -1, PT ;  /* 0xbf8000000900780b */ /* 0x000fda0003f0e000 */
[----:B------:R-:W-:Y:S01]  /*0630*/  @!P0 FADD R0, -R10, 1 ;  /* 0x3f8000000a008421 */ /* 0x000fe20000000100 */
[----:B------:R-:W-:-:S04]  /*0640*/  @!P0 FADD R3, R9, 1 ;  /* 0x3f80000009038421 */ /* 0x000fc80000000000 */
[----:B------:R-:W-:Y:S01]  /*0650*/  @!P0 FFMA R3, R3, R10, R0 ;  /* 0x0000000a03038223 */ /* 0x000fe20000000000 */
[----:B------:R-:W-:Y:S06]  /*0660*/  @!P0 BRA `(.L_x_3) ;  /* 0x0000000000588947 */ /* 0x000fec0003800000 */
[----:B------:R-:W-:Y:S01]  /*0670*/  FADD R9, R9, 1 ;  /* 0x3f80000009097421 */ /* 0x000fe20000000000 */
[----:B------:R-:W-:Y:S01]  /*0680*/  BSSY.RECONVERGENT B0, `(.L_x_3) ;  /* 0x0000014000007945 */ /* 0x000fe20003800200 */
[----:B------:R-:W-:-:S03]  /*0690*/  HFMA2 R3, -RZ, RZ, 1.875, 0 ;  /* 0x3f800000ff037431 */ /* 0x000fc600000001ff */
[----:B------:R-:W-:-:S13]  /*06a0*/  FSETP.GTU.AND P0, PT, R10, R9, PT ;  /* 0x000000090a00720b */ /* 0x000fda0003f0c000 */
[----:B------:R-:W-:Y:S05]  /*06b0*/  @!P0 BRA `(.L_x_7) ;  /* 0x0000000000408947 */ /* 0x000fea0003800000 */
[----:B------:R-:W-:Y:S01]  /*06c0*/  FADD R3, -R9, 1 ;  /* 0x3f80000009037421 */ /* 0x000fe20000000100 */
[----:B------:R-:W-:Y:S01]  /*06d0*/  FADD R0, -R10, 1 ;  /* 0x3f8000000a007421 */ /* 0x000fe20000000100 */
[----:B------:R-:W-:Y:S02]  /*06e0*/  BSSY.RECONVERGENT B1, `(.L_x_8) ;  /* 0x000000c000017945 */ /* 0x000fe40003800200 */
[----:B------:R-:W0:Y:S08]  /*06f0*/  MUFU.RCP R12, R3 ;  /* 0x00000003000c7308 */ /* 0x000e300000001000 */
[----:B------:R-:W1:Y:S01]  /*0700*/  FCHK P0, R0, R3 ;  /* 0x0000000300007302 */ /* 0x000e620000000000 */
[----:B0-----:R-:W-:-:S04]  /*0710*/  FFMA R9, -R3, R12, 1 ;  /* 0x3f80000003097423 */ /* 0x001fc8000000010c */
[----:B------:R-:W-:-:S04]  /*0720*/  FFMA R9, R12, R9, R12 ;  /* 0x000000090c097223 */ /* 0x000fc8000000000c */
[----:B------:R-:W-:-:S04]  /*0730*/  FFMA R10, R0, R9, RZ ;  /* 0x00000009000a7223 */ /* 0x000fc800000000ff */
[----:B------:R-:W-:-:S04]  /*0740*/  FFMA R11, -R3, R10, R0 ;  /* 0x0000000a030b7223 */ /* 0x000fc80000000100 */
[----:B------:R-:W-:Y:S01]  /*0750*/  FFMA R9, R9, R11, R10 ;  /* 0x0000000b09097223 */ /* 0x000fe2000000000a */
[----:B-1----:R-:W-:Y:S06]  /*0760*/  @!P0 BRA `(.L_x_9) ;  /* 0x00000000000c8947 */ /* 0x002fec0003800000 */
[----:B------:R-:W-:-:S07]  /*0770*/  MOV R12, 0x790 ;  /* 0x00000790000c7802 */ /* 0x000fce0000000f00 */
[----:B------:R-:W-:Y:S05]  /*0780*/  CALL.REL.NOINC `($__internal_0_$__cuda_sm3x_div_rn_noftz_f32_slowpath) ;  /* 0x0000000000e87944 */ /* 0x000fea0003c00000 */
[----:B------:R-:W-:-:S07]  /*0790*/  IMAD.MOV.U32 R9, RZ, RZ, R0 ;  /* 0x000000ffff097224 */ /* 0x000fce00078e0000 */
.L_x_9:
[----:B------:R-:W-:Y:S05]  /*07a0*/  BSYNC.RECONVERGENT B1 ;  /* 0x0000000000017941 */ /* 0x000fea0003800200 */
.L_x_8:
[----:B------:R-:W-:-:S07]  /*07b0*/  MOV R3, R9 ;  /* 0x0000000900037202 */ /* 0x000fce0000000f00 */
.L_x_7:
[----:B------:R-:W-:Y:S05]  /*07c0*/  BSYNC.RECONVERGENT B0 ;  /* 0x0000000000007941 */ /* 0x000fea0003800200 */
.L_x_3:
[----:B------:R-:W0:Y:S08]  /*07d0*/  LDC R0, c[0x0][0x3a8] ;  /* 0x0000ea00ff007b82 */ /* 0x000e300000000800 */
[----:B------:R-:W1:Y:S08]  /*07e0*/  LDC R14, c[0x0][0x3b8] ;  /* 0x0000ee00ff0e7b82 */ /* 0x000e700000000800 */
[----:B------:R-:W2:Y:S01]  /*07f0*/  LDC.64 R12, c[0x0][0x3b0] ;  /* 0x0000ec00ff0c7b82 */ /* 0x000ea20000000a00 */
[----:B0-----:R-:W-:-:S13]  /*0800*/  FSETP.NEU.AND P0, PT, R0, 1, PT ;  /* 0x3f8000000000780b */ /* 0x001fda0003f0d000 */
[----:B------:R-:W0:Y:S02]  /*0810*/  @!P0 LDC.64 R10, c[0x0][0x388] ;  /* 0x0000e200ff0a8b82 */ /* 0x000e240000000a00 */
[----:B0-----:R-:W-:Y:S01]  /*0820*/  @!P0 FMUL R9, R8, R10 ;  /* 0x0000000a08098220 */ /* 0x001fe20000400000 */
[----:B------:R-:W-:Y:S01]  /*0830*/  @!P0 FMUL R0, R2, R11 ;  /* 0x0000000b02008220 */ /* 0x000fe20000400000 */
[----:B-12---:R-:W-:Y:S06]  /*0840*/  @!P0 BRA `(.L_x_10) ;  /* 0x0000000000308947 */ /* 0x006fec0003800000 */
[----:B------:R-:W0:Y:S01]  /*0850*/  LDC R0, c[0x0][0x3ac] ;  /* 0x0000eb00ff007b82 */ /* 0x000e220000000800 */
[----:B------:R-:W1:Y:S01]  /*0860*/  LDCU UR6, c[0x0][0x398] ;  /* 0x00007300ff0677ac */ /* 0x000e620008000800 */
[----:B0-----:R-:W-:Y:S01]  /*0870*/  FSETP.NEU.AND P0, PT, R0, 1, PT ;  /* 0x3f8000000000780b */ /* 0x001fe20003f0d000 */
[----:B------:R-:W-:-:S04]  /*0880*/  FADD R0, -R8, 1 ;  /* 0x3f80000008007421 */ /* 0x000fc80000000100 */
[----:B-1----:R-:W-:-:S08]  /*0890*/  FMUL R9, R0, UR6 ;  /* 0x0000000600097c20 */ /* 0x002fd00008400000 */
[----:B------:R-:W0:Y:S01]  /*08a0*/  @P0 LDC R0, c[0x0][0x39c] ;  /* 0x0000e700ff000b82 */ /* 0x000e220000000800 */
[----:B------:R-:W-:-:S07]  /*08b0*/  @P0 FADD R11, -R2, 1 ;  /* 0x3f800000020b0421 */ /* 0x000fce0000000100 */
[----:B------:R-:W1:Y:S08]  /*08c0*/  @!P0 LDC R9, c[0x0][0x390] ;  /* 0x0000e400ff098b82 */ /* 0x000e700000000800 */
[----:B------:R-:W2:Y:S01]  /*08d0*/  @!P0 LDC R15, c[0x0][0x394] ;  /* 0x0000e500ff0f8b82 */ /* 0x000ea20000000800 */
[----:B0-----:R-:W-:Y:S01]  /*08e0*/  @P0 FFMA R0, R11, R0, R2 ;  /* 0x000000000b000223 */ /* 0x001fe20000000002 */
[----:B-1----:R-:W-:Y:S01]  /*08f0*/  FADD R9, R8, R9 ;  /* 0x0000000908097221 */ /* 0x002fe20000000000 */
[----:B--2---:R-:W-:-:S07]  /*0900*/  @!P0 FADD R0, R2, R15 ;  /* 0x0000000f02008221 */ /* 0x004fce0000000000 */
.L_x_10:
[----:B------:R-:W0:Y:S01]  /*0910*/  LDCU UR6, c[0x0][0x3a0] ;  /* 0x00007400ff0677ac */ /* 0x000e220008000800 */
[----:B------:R-:W1:Y:S01]  /*0920*/  LDC.64 R10, c[0x0][0x3e0] ;  /* 0x0000f800ff0a7b82 */ /* 0x000e620000000a00 */
[----:B------:R-:W-:Y:S02]  /*0930*/  FSETP.NEU.AND P2, PT, R13, 1, PT ;  /* 0x3f8000000d00780b */ /* 0x000fe40003f4d000 */
[----:B------:R-:W-:Y:S02]  /*0940*/  FSETP.NEU.AND P3, PT, R14, 1, PT ;  /* 0x3f8000000e00780b */ /* 0x000fe40003f6d000 */
[C---:B------:R-:W-:Y:S02]  /*0950*/  FSETP.GEU.AND P1, PT, R3.reuse, RZ, PT ;  /* 0x000000ff0300720b */ /* 0x040fe40003f2e000 */
[C---:B------:R-:W-:Y:S02]  /*0960*/  FSETP.GT.AND P0, PT, R3.reuse, 1, PT ;  /* 0x3f8000000300780b */ /* 0x040fe40003f04000 */
[----:B------:R-:W-:-:S04]  /*0970*/  FSEL R3, R3, RZ, P1 ;  /* 0x000000ff03037208 */ /* 0x000fc80000800000 */
[----:B------:R-:W-:Y:S02]  /*0980*/  FSEL R3, R3, 1, !P0 ;  /* 0x3f80000003037808 */ /* 0x000fe40004000000 */
[----:B------:R-:W-:Y:S01]  /*0990*/  FSETP.NEU.AND P0, PT, R12, 1, PT ;  /* 0x3f8000000c00780b */ /* 0x000fe20003f0d000 */
[----:B0-----:R-:W-:Y:S02]  /*09a0*/  @!P2 FMUL R9, R9, UR6 ;  /* 0x000000060909ac20 */ /* 0x001fe40008400000 */
[----:B------:R-:W-:-:S03]  /*09b0*/  @P3 FADD R13, -R3, 1 ;  /* 0x3f800000030d3421 */ /* 0x000fc60000000100 */
[----:B------:R-:W-:Y:S01]  /*09c0*/  FSEL R14, R9, R8, !P0 ;  /* 0x00000008090e7208 */ /* 0x000fe20004000000 */
[----:B------:R-:W-:Y:S01]  /*09d0*/  @P3 FMUL R12, R8, R13 ;  /* 0x0000000d080c3220 */ /* 0x000fe20000400000 */
[----:B-1----:R-:W-:-:S04]  /*09e0*/  IMAD.WIDE R8, R6, 0x4, R10 ;  /* 0x0000000406087825 */ /* 0x002fc800078e020a */
[----:B------:R-:W-:-:S05]  /*09f0*/  @P3 FFMA R11, R3, R14, R12 ;  /* 0x0000000e030b3223 */ /* 0x000fca000000000c */
[----:B------:R0:W-:Y:S04]  /*0a00*/  @P3 STG.E desc[UR4][R8.64], R11 ;  /* 0x0000000b08003986 */ /* 0x0001e8000c101904 */
[----:B------:R-:W2:Y:S01]  /*0a10*/  @P3 LDG.E R10, desc[UR4][R4.64+0x4] ;  /* 0x00000404040a3981 */ /* 0x000ea2000c1e1900 */
[----:B------:R-:W-:-:S03]  /*0a20*/  FMUL R6, R7, UR6 ;  /* 0x0000000607067c20 */ /* 0x000fc60008400000 */
[----:B------:R-:W-:Y:S02]  /*0a30*/  @!P3 STG.E desc[UR4][R8.64], R3 ;  /* 0x000000030800b986 */ /* 0x000fe4000c101904 */
[----:B------:R-:W-:Y:S01]  /*0a40*/  @!P0 FSEL R7, R6, R7, !P2 ;  /* 0x0000000706078208 */ /* 0x000fe20005000000 */
[----:B--2---:R-:W-:-:S04]  /*0a50*/  @P3 FMUL R10, R13, R10 ;  /* 0x0000000a0d0a3220 */ /* 0x004fc80000400000 */
[----:B------:R-:W-:Y:S01]  /*0a60*/  @P3 FFMA R7, R3, R7, R10 ;  /* 0x0000000703073223 */ /* 0x000fe2000000000a */
[----:B------:R-:W-:-:S05]  /*0a70*/  @!P3 IMAD.MOV.U32 R7, RZ, RZ, R3 ;  /* 0x000000ffff07b224 */ /* 0x000fca00078e0003 */
[----:B------:R-:W-:Y:S04]  /*0a80*/  STG.E desc[UR4][R8.64+0x4], R7 ;  /* 0x0000040708007986 */ /* 0x000fe8000c101904 */
[----:B------:R-:W2:Y:S01]  /*0a90*/  @P3 LDG.E R6, desc[UR4][R4.64+0x8] ;  /* 0x0000080404063981 */ /* 0x000ea2000c1e1900 */
[----:B------:R-:W-:-:S05]  /*0aa0*/  @!P2 FMUL R0, R0, UR6 ;  /* 0x000000060000ac20 */ /* 0x000fca0008400000 */
[----:B0-----:R-:W-:Y:S01]  /*0ab0*/  FSEL R11, R0, R2, !P0 ;  /* 0x00000002000b7208 */ /* 0x001fe20004000000 */
[----:B--2---:R-:W-:-:S04]  /*0ac0*/  @P3 FMUL R6, R13, R6 ;  /* 0x000000060d063220 */ /* 0x004fc80000400000 */
[----:B------:R-:W-:-:S05]  /*0ad0*/  @P3 FFMA R11, R3, R11, R6 ;  /* 0x0000000b030b3223 */ /* 0x000fca0000000006 */
[----:B------:R-:W-:Y:S04]  /*0ae0*/  @P3 STG.E desc[UR4][R8.64+0x8], R11 ;  /* 0x0000080b08003986 */ /* 0x000fe8000c101904 */
[----:B------:R0:W-:Y:S04]  /*0af0*/  @!P3 STG.E desc[UR4][R8.64+0x8], R3 ;  /* 0x000008030800b986 */ /* 0x0001e8000c101904 */
[----:B0-----:R-:W2:Y:S04]  /*0b00*/  @!P3 LDG.E R3, desc[UR4][R4.64+0xc] ;  /* 0x00000c040403b981 */ /* 0x001ea8000c1e1900 */
[----:B--2---:R-:W-:Y:S01]  /*0b10*/  STG.E desc[UR4][R8.64+0xc], R3 ;  /* 0x00000c0308007986 */ /* 0x004fe2000c101904 */
[----:B------:R-:W-:Y:S05]  /*0b20*/  EXIT ;  /* 0x000000000000794d */ /* 0x000fea0003800000 */
        .weak           $__internal_0_$__cuda_sm3x_div_rn_noftz_f32_slowpath
        .type           $__internal_0_$__cuda_sm3x_div_rn_noftz_f32_slowpath,@function
        .size           $__internal_0_$__cuda_sm3x_div_rn_noftz_f32_slowpath,(.L_x_23 - $__internal_0_$__cuda_sm3x_div_rn_noftz_f32_slowpath)
$__internal_0_$__cuda_sm3x_div_rn_noftz_f32_slowpath:
[----:B------:R-:W-:Y:S01]  /*0b30*/  SHF.R.U32.HI R13, RZ, 0x17, R3 ;  /* 0x00000017ff0d7819 */ /* 0x000fe20000011603 */
[----:B------:R-:W-:Y:S01]  /*0b40*/  BSSY.RECONVERGENT B2, `(.L_x_11) ;  /* 0x0000062000027945 */ /* 0x000fe20003800200 */
[----:B------:R-:W-:Y:S02]  /*0b50*/  SHF.R.U32.HI R11, RZ, 0x17, R0 ;  /* 0x00000017ff0b7819 */ /* 0x000fe40000011600 */
[----:B------:R-:W-:Y:S02]  /*0b60*/  LOP3.LUT R13, R13, 0xff, RZ, 0xc0, !PT ;  /* 0x000000ff0d0d7812 */ /* 0x000fe400078ec0ff */
[----:B------:R-:W-:Y:S02]  /*0b70*/  LOP3.LUT R16, R11, 0xff, RZ, 0xc0, !PT ;  /* 0x000000ff0b107812 */ /* 0x000fe400078ec0ff */
[----:B------:R-:W-:-:S03]  /*0b80*/  IADD3 R15, PT, PT, R13, -0x1, RZ ;  /* 0xffffffff0d0f7810 */ /* 0x000fc60007ffe0ff */
[----:B------:R-:W-:Y:S01]  /*0b90*/  VIADD R14, R16, 0xffffffff ;  /* 0xffffffff100e7836 */ /* 0x000fe20000000000 */
[----:B------:R-:W-:-:S04]  /*0ba0*/  ISETP.GT.U32.AND P0, PT, R15, 0xfd, PT ;  /* 0x000000fd0f00780c */ /* 0x000fc80003f04070 */
[----:B------:R-:W-:-:S13]  /*0bb0*/  ISETP.GT.U32.OR P0, PT, R14, 0xfd, P0 ;  /* 0x000000fd0e00780c */ /* 0x000fda0000704470 */
[----:B------:R-:W-:Y:S01]  /*0bc0*/  @!P0 MOV R11, RZ ;  /* 0x000000ff000b8202 */ /* 0x000fe20000000f00 */
[----:B------:R-:W-:Y:S06]  /*0bd0*/  @!P0 BRA `(.L_x_12) ;  /* 0x00000000005c8947 */ /* 0x000fec0003800000 */
[----:B------:R-:W-:Y:S02]  /*0be0*/  FSETP.GTU.FTZ.AND P0, PT, |R0|, +INF , PT ;  /* 0x7f8000000000780b */ /* 0x000fe40003f1c200 */
[----:B------:R-:W-:-:S04]  /*0bf0*/  FSETP.GTU.FTZ.AND P1, PT, |R3|, +INF , PT ;  /* 0x7f8000000300780b */ /* 0x000fc80003f3c200 */
[----:B------:R-:W-:-:S13]  /*0c00*/  PLOP3.LUT P0, PT, P0, P1, PT, 0xf8, 0x8f ;  /* 0x00000000008f781c */ /* 0x000fda0000703f70 */
[----:B------:R-:W-:Y:S05]  /*0c10*/  @P0 BRA `(.L_x_13) ;  /* 0x00000004004c0947 */ /* 0x000fea0003800000 */
[----:B------:R-:W-:-:S13]  /*0c20*/  LOP3.LUT P0, RZ, R3, 0x7fffffff, R0, 0xc8, !PT ;  /* 0x7fffffff03ff7812 */ /* 0x000fda000780c800 */
[----:B------:R-:W-:Y:S05]  /*0c30*/  @!P0 BRA `(.L_x_14) ;  /* 0x00000004003c8947 */ /* 0x000fea0003800000 */
[C---:B------:R-:W-:Y:S02]  /*0c40*/  FSETP.NEU.FTZ.AND P4, PT, |R0|.reuse, +INF , PT ;  /* 0x7f8000000000780b */ /* 0x040fe40003f9d200 */
[----:B------:R-:W-:Y:S02]  /*0c50*/  FSETP.NEU.FTZ.AND P1, PT, |R3|, +INF , PT ;  /* 0x7f8000000300780b */ /* 0x000fe40003f3d200 */
[----:B------:R-:W-:-:S11]  /*0c60*/  FSETP.NEU.FTZ.AND P0, PT, |R0|, +INF , PT ;  /* 0x7f8000000000780b */ /* 0x000fd60003f1d200 */
[----:B------:R-:W-:Y:S05]  /*0c70*/  @!P1 BRA !P4, `(.L_x_14) ;  /* 0x00000004002c9947 */ /* 0x000fea0006000000 */
[----:B------:R-:W-:-:S04]  /*0c80*/  LOP3.LUT P4, RZ, R0, 0x7fffffff, RZ, 0xc0, !PT ;  /* 0x7fffffff00ff7812 */ /* 0x000fc8000788c0ff */
[----:B------:R-:W-:-:S13]  /*0c90*/  PLOP3.LUT P1, PT, P1, P4, PT, 0x2f, 0xf2 ;  /* 0x0000000000f2781c */ /* 0x000fda0000f28577 */
[----:B------:R-:W-:Y:S05]  /*0ca0*/  @P1 BRA `(.L_x_15) ;  /* 0x0000000400181947 */ /* 0x000fea0003800000 */
[----:B------:R-:W-:-:S04]  /*0cb0*/  LOP3.LUT P1, RZ, R3, 0x7fffffff, RZ, 0xc0, !PT ;  /* 0x7fffffff03ff7812 */ /* 0x000fc8000782c0ff */
[----:B------:R-:W-:-:S13]  /*0cc0*/  PLOP3.LUT P0, PT, P0, P1, PT, 0x2f, 0xf2 ;  /* 0x0000000000f2781c */ /* 0x000fda0000702577 */
[----:B------:R-:W-:Y:S05]  /*0cd0*/  @P0 BRA `(.L_x_16) ;  /* 0x0000000400000947 */ /* 0x000fea0003800000 */
[----:B------:R-:W-:Y:S02]  /*0ce0*/  ISETP.GE.AND P0, PT, R14, RZ, PT ;  /* 0x000000ff0e00720c */ /* 0x000fe40003f06270 */
[----:B------:R-:W-:-:S11]  /*0cf0*/  ISETP.GE.AND P1, PT, R15, RZ, PT ;  /* 0x000000ff0f00720c */ /* 0x000fd60003f26270 */
[----:B------:R-:W-:Y:S01]  /*0d00*/  @P0 IMAD.MOV.U32 R11, RZ, RZ, RZ ;  /* 0x000000ffff0b0224 */ /* 0x000fe200078e00ff */
[----:B------:R-:W-:Y:S01]  /*0d10*/  @!P0 MOV R11, 0xffffffc0 ;  /* 0xffffffc0000b8802 */ /* 0x000fe20000000f00 */
[----:B------:R-:W-:Y:S01]  /*0d20*/  @!P0 FFMA R0, R0, 1.84467440737095516160e+19, RZ ;  /* 0x5f80000000008823 */ /* 0x000fe200000000ff */
[----:B------:R-:W-:-:S03]  /*0d30*/  @!P1 FFMA R3, R3, 1.84467440737095516160e+19, RZ ;  /* 0x5f80000003039823 */ /* 0x000fc600000000ff */
[----:B------:R-:W-:-:S07]  /*0d40*/  @!P1 VIADD R11, R11, 0x40 ;  /* 0x000000400b0b9836 */ /* 0x000fce0000000000 */
.L_x_12:
[----:B------:R-:W-:Y:S01]  /*0d50*/  LEA R14, R13, 0xc0800000, 0x17 ;  /* 0xc08000000d0e7811 */ /* 0x000fe200078eb8ff */
[----:B------:R-:W-:Y:S03]  /*0d60*/  BSSY.RECONVERGENT B3, `(.L_x_17) ;  /* 0x0000036000037945 */ /* 0x000fe60003800200 */
[----:B------:R-:W-:Y:S01]  /*0d70*/  IADD3 R14, PT, PT, -R14, R3, RZ ;  /* 0x000000030e0e7210 */ /* 0x000fe20007ffe1ff */
[----:B------:R-:W-:-:S03]  /*0d80*/  VIADD R3, R16, 0xffffff81 ;  /* 0xffffff8110037836 */ /* 0x000fc60000000000 */
[----:B------:R0:W1:Y:S01]  /*0d90*/  MUFU.RCP R15, R14 ;  /* 0x0000000e000f7308 */ /* 0x0000620000001000 */
[----:B------:R-:W-:Y:S01]  /*0da0*/  FADD.FTZ R17, -R14, -RZ ;  /* 0x800000ff0e117221 */ /* 0x000fe20000010100 */
[C---:B------:R-:W-:Y:S01]  /*0db0*/  IMAD R0, R3.reuse, -0x800000, R0 ;  /* 0xff80000003007824 */ /* 0x040fe200078e0200 */
[----:B0-----:R-:W-:-:S04]  /*0dc0*/  IADD3 R14, PT, PT, R3, 0x7f, -R13 ;  /* 0x0000007f030e7810 */ /* 0x001fc80007ffe80d */
[----:B------:R-:W-:Y:S01]  /*0dd0*/  IADD3 R14, PT, PT, R14, R11, RZ ;  /* 0x0000000b0e0e7210 */ /* 0x000fe20007ffe0ff */
[----:B-1----:R-:W-:-:S04]  /*0de0*/  FFMA R16, R15, R17, 1 ;  /* 0x3f8000000f107423 */ /* 0x002fc80000000011 */
[----:B------:R-:W-:-:S04]  /*0df0*/  FFMA R18, R15, R16, R15 ;  /* 0x000000100f127223 */ /* 0x000fc8000000000f */
[----:B------:R-:W-:-:S04]  /*0e00*/  FFMA R15, R0, R18, RZ ;  /* 0x00000012000f7223 */ /* 0x000fc800000000ff */
[----:B------:R-:W-:-:S04]  /*0e10*/  FFMA R16, R17, R15, R0 ;  /* 0x0000000f11107223 */ /* 0x000fc80000000000 */
[----:B------:R-:W-:-:S04]  /*0e20*/  FFMA R15, R18, R16, R15 ;  /* 0x00000010120f7223 */ /* 0x000fc8000000000f */
[----:B------:R-:W-:-:S04]  /*0e30*/  FFMA R16, R17, R15, R0 ;  /* 0x0000000f11107223 */ /* 0x000fc80000000000 */
[----:B------:R-:W-:-:S05]  /*0e40*/  FFMA R0, R18, R16, R15 ;  /* 0x0000001012007223 */ /* 0x000fca000000000f */
[----:B------:R-:W-:-:S04]  /*0e50*/  SHF.R.U32.HI R3, RZ, 0x17, R0 ;  /* 0x00000017ff037819 */ /* 0x000fc80000011600 */
[----:B------:R-:W-:-:S05]  /*0e60*/  LOP3.LUT R3, R3, 0xff, RZ, 0xc0, !PT ;  /* 0x000000ff03037812 */ /* 0x000fca00078ec0ff */
[----:B------:R-:W-:-:S05]  /*0e70*/  IMAD.IADD R13, R3, 0x1, R14 ;  /* 0x00000001030d7824 */ /* 0x000fca00078e020e */
[----:B------:R-:W-:-:S04]  /*0e80*/  IADD3 R3, PT, PT, R13, -0x1, RZ ;  /* 0xffffffff0d037810 */ /* 0x000fc80007ffe0ff */
[----:B------:R-:W-:-:S13]  /*0e90*/  ISETP.GE.U32.AND P0, PT, R3, 0xfe, PT ;  /* 0x000000fe0300780c */ /* 0x000fda0003f06070 */
[----:B------:R-:W-:Y:S05]  /*0ea0*/  @!P0 BRA `(.L_x_18) ;  /* 0x0000000000808947 */ /* 0x000fea0003800000 */
[----:B------:R-:W-:-:S13]  /*0eb0*/  ISETP.GT.AND P0, PT, R13, 0xfe, PT ;  /* 0x000000fe0d00780c */ /* 0x000fda0003f04270 */
[----:B------:R-:W-:Y:S05]  /*0ec0*/  @P0 BRA `(.L_x_19) ;  /* 0x00000000006c0947 */ /* 0x000fea0003800000 */
[----:B------:R-:W-:-:S13]  /*0ed0*/  ISETP.GE.AND P0, PT, R13, 0x1, PT ;  /* 0x000000010d00780c */ /* 0x000fda0003f06270 */
[----:B------:R-:W-:Y:S05]  /*0ee0*/  @P0 BRA `(.L_x_20) ;  /* 0x0000000000740947 */ /* 0x000fea0003800000 */
[----:B------:R-:W-:Y:S02]  /*0ef0*/  ISETP.GE.AND P0, PT, R13, -0x18, PT ;  /* 0xffffffe80d00780c */ /* 0x000fe40003f06270 */
[----:B------:R-:W-:-:S11]  /*0f00*/  LOP3.LUT R0, R0, 0x80000000, RZ, 0xc0, !PT ;  /* 0x8000000000007812 */ /* 0x000fd600078ec0ff */
[----:B------:R-:W-:Y:S05]  /*0f10*/  @!P0 BRA `(.L_x_20) ;  /* 0x0000000000688947 */ /* 0x000fea0003800000 */
[CCC-:B------:R-:W-:Y:S01]  /*0f20*/  FFMA.RZ R3, R18.reuse, R16.reuse, R15.reuse ;  /* 0x0000001012037223 */ /* 0x1c0fe2000000c00f */
[CCC-:B------:R-:W-:Y:S01]  /*0f30*/  FFMA.RM R14, R18.reuse, R16.reuse, R15.reuse ;  /* 0x00000010120e7223 */ /* 0x1c0fe2000000400f */
[C---:B------:R-:W-:Y:S02]  /*0f40*/  ISETP.NE.AND P4, PT, R13.reuse, RZ, PT ;  /* 0x000000ff0d00720c */ /* 0x040fe40003f85270 */
[----:B------:R-:W-:Y:S02]  /*0f50*/  ISETP.NE.AND P1, PT, R13, RZ, PT ;  /* 0x000000ff0d00720c */ /* 0x000fe40003f25270 */
[----:B------:R-:W-:Y:S01]  /*0f60*/  LOP3.LUT R11, R3, 0x7fffff, RZ, 0xc0, !PT ;  /* 0x007fffff030b7812 */ /* 0x000fe200078ec0ff */
[----:B------:R-:W-:Y:S01]  /*0f70*/  FFMA.RP R3, R18, R16, R15 ;  /* 0x0000001012037223 */ /* 0x000fe2000000800f */
[C---:B------:R-:W-:Y:S01]  /*0f80*/  VIADD R16, R13.reuse, 0x20 ;  /* 0x000000200d107836 */ /* 0x040fe20000000000 */
[----:B------:R-:W-:Y:S02]  /*0f90*/  IADD3 R13, PT, PT, -R13, RZ, RZ ;  /* 0x000000ff0d0d7210 */ /* 0x000fe40007ffe1ff */
[----:B------:R-:W-:-:S02]  /*0fa0*/  LOP3.LUT R11, R11, 0x800000, RZ, 0xfc, !PT ;  /* 0x008000000b0b7812 */ /* 0x000fc400078efcff */
[----:B------:R-:W-:Y:S02]  /*0fb0*/  FSETP.NEU.FTZ.AND P0, PT, R3, R14, PT ;  /* 0x0000000e0300720b */ /* 0x000fe40003f1d000 */
[----:B------:R-:W-:Y:S02]  /*0fc0*/  SHF.L.U32 R16, R11, R16, RZ ;  /* 0x000000100b107219 */ /* 0x000fe400000006ff */
[----:B------:R-:W-:Y:S02]  /*0fd0*/  SEL R14, R13, RZ, P4 ;  /* 0x000000ff0d0e7207 */ /* 0x000fe40002000000 */
[----:B------:R-:W-:Y:S02]  /*0fe0*/  ISETP.NE.AND P1, PT, R16, RZ, P1 ;  /* 0x000000ff1000720c */ /* 0x000fe40000f25270 */
[----:B------:R-:W-:Y:S02]  /*0ff0*/  SHF.R.U32.HI R14, RZ, R14, R11 ;  /* 0x0000000eff0e7219 */ /* 0x000fe4000001160b */
[----:B------:R-:W-:-:S02]  /*1000*/  PLOP3.LUT P0, PT, P0, P1, PT, 0xf8, 0x8f ;  /* 0x00000000008f781c */ /* 0x000fc40000703f70 */
[----:B------:R-:W-:Y:S02]  /*1010*/  SHF.R.U32.HI R16, RZ, 0x1, R14 ;  /* 0x00000001ff107819 */ /* 0x000fe4000001160e */
[----:B------:R-:W-:-:S04]  /*1020*/  SEL R3, RZ, 0x1, !P0 ;  /* 0x00000001ff037807 */ /* 0x000fc80004000000 */
[----:B------:R-:W-:-:S04]  /*1030*/  LOP3.LUT R3, R3, 0x1, R16, 0xf8, !PT ;  /* 0x0000000103037812 */ /* 0x000fc800078ef810 */
[----:B------:R-:W-:-:S05]  /*1040*/  LOP3.LUT R3, R3, R14, RZ, 0xc0, !PT ;  /* 0x0000000e03037212 */ /* 0x000fca00078ec0ff */
[----:B------:R-:W-:-:S05]  /*1050*/  IMAD.IADD R3, R16, 0x1, R3 ;  /* 0x0000000110037824 */ /* 0x000fca00078e0203 */
[----:B------:R-:W-:Y:S01]  /*1060*/  LOP3.LUT R0, R3, R0, RZ, 0xfc, !PT ;  /* 0x0000000003007212 */ /* 0x000fe200078efcff */
[----:B------:R-:W-:Y:S06]  /*1070*/  BRA `(.L_x_20) ;  /* 0x0000000000107947 */ /* 0x000fec0003800000 */
.L_x_19:
[----:B------:R-:W-:-:S04]  /*1080*/  LOP3.LUT R0, R0, 0x80000000, RZ, 0xc0, !PT ;  /* 0x8000000000007812 */ /* 0x000fc800078ec0ff */
[----:B------:R-:W-:Y:S01]  /*1090*/  LOP3.LUT R0, R0, 0x7f800000, RZ, 0xfc, !PT ;  /* 0x7f80000000007812 */ /* 0x000fe200078efcff */
[----:B------:R-:W-:Y:S06]  /*10a0*/  BRA `(.L_x_20) ;  /* 0x0000000000047947 */ /* 0x000fec0003800000 */
.L_x_18:
[----:B------:R-:W-:-:S07]  /*10b0*/  LEA R0, R14, R0, 0x17 ;  /* 0x000000000e007211 */ /* 0x000fce00078eb8ff */
.L_x_20:
[----:B------:R-:W-:Y:S05]  /*10c0*/  BSYNC.RECONVERGENT B3 ;  /* 0x0000000000037941 */ /* 0x000fea0003800200 */
.L_x_17:
[----:B------:R-:W-:Y:S05]  /*10d0*/  BRA `(.L_x_21) ;  /* 0x0000000000207947 */ /* 0x000fea0003800000 */
.L_x_16:
[----:B------:R-:W-:-:S04]  /*10e0*/  LOP3.LUT R0, R3, 0x80000000, R0, 0x48, !PT ;  /* 0x8000000003007812 */ /* 0x000fc800078e4800 */
[----:B------:R-:W-:Y:S01]  /*10f0*/  LOP3.LUT R0, R0, 0x7f800000, RZ, 0xfc, !PT ;  /* 0x7f80000000007812 */ /* 0x000fe200078efcff */
[----:B------:R-:W-:Y:S06]  /*1100*/  BRA `(.L_x_21) ;  /* 0x0000000000147947 */ /* 0x000fec0003800000 */
.L_x_15:
[----:B------:R-:W-:Y:S01]  /*1110*/  LOP3.LUT R0, R3, 0x80000000, R0, 0x48, !PT ;  /* 0x8000000003007812 */ /* 0x000fe200078e4800 */
[----:B------:R-:W-:Y:S06]  /*1120*/  BRA `(.L_x_21) ;  /* 0x00000000000c7947 */ /* 0x000fec0003800000 */
.L_x_14:
[----:B------:R-:W0:Y:S01]  /*1130*/  MUFU.RSQ R0, -QNAN ;  /* 0xffc0000000007908 */ /* 0x000e220000001400 */
[----:B------:R-:W-:Y:S05]  /*1140*/  BRA `(.L_x_21) ;  /* 0x0000000000047947 */ /* 0x000fea0003800000 */
.L_x_13:
[----:B------:R-:W-:-:S07]  /*1150*/  FADD.FTZ R0, R0, R3 ;  /* 0x0000000300007221 */ /* 0x000fce0000010000 */
.L_x_21:
[----:B------:R-:W-:Y:S05]  /*1160*/  BSYNC.RECONVERGENT B2 ;  /* 0x0000000000027941 */ /* 0x000fea0003800200 */
.L_x_11:
[----:B------:R-:W-:-:S04]  /*1170*/  HFMA2 R13, -RZ, RZ, 0, 0 ;  /* 0x00000000ff0d7431 */ /* 0x000fc800000001ff */
[----:B0-----:R-:W-:Y:S05]  /*1180*/  RET.REL.NODEC R12 `(_Z16ScanAdjustKerneliifffffffffffffffffffPKfPf) ;  /* 0xffffffec0c9c7950 */ /* 0x001fea0003c3ffff */
.L_x_22:
[----:B------:R-:W-:-:S00]  /*1190*/  BRA `(.L_x_22) ;  /* 0xfffffffc00fc7947 */ /* 0x000fc0000383ffff */
[----:B------:R-:W-:-:S00]  /*11a0*/  NOP ;  /* 0x0000000000007918 */ /* 0x000fc00000000000 */
        /* <DEDUP_REMOVED lines=13> */
.L_x_23:


//--------------------- .nv.shared.reserved.0     --------------------------
	.section	.nv.shared.reserved.0,"aw",@nobits
	.weak		__nv_reservedSMEM_offset_0_alias
	.size		__nv_reservedSMEM_offset_0_alias, 0, 64
	.other		__nv_reservedSMEM_offset_0_alias,@"STO_CUDA_RESERVED_SHARED STV_DEFAULT"
__nv_reservedSMEM_offset_0_alias:
	.zero		0
	.zero		64


//--------------------- .nv.constant0._Z16ScanAdjustKerneliifffffffffffffffffffPKfPf --------------------------
	.section	.nv.constant0._Z16ScanAdjustKerneliifffffffffffffffffffPKfPf,"a",@progbits
	.sectionflags	@""
	.align	4
.nv.constant0._Z16ScanAdjustKerneliifffffffffffffffffffPKfPf:
	.zero		1000


//--------------------- SYMBOLS --------------------------

	.type		.nv.reservedSmem.offset0,@object
	.size		.nv.reservedSmem.offset0,0x4
